//
// Generated by NVIDIA NVVM Compiler
//
// Compiler Build ID: CL-36424714
// Cuda compilation tools, release 13.0, V13.0.88
// Based on NVVM 20.0.0
//

.version 9.0
.target sm_100
.address_size 64

	// .globl	_Z6simplePi

.visible .entry _Z6simplePi(
	.param .u64 .ptr .align 1 _Z6simplePi_param_0
)
{
	.reg .b32 	%r<5>;
	.reg .b64 	%rd<5>;

	ld.param.u64 	%rd1, [_Z6simplePi_param_0];
	cvta.to.global.u64 	%rd2, %rd1;
	mov.u32 	%r1, %ctaid.x;
	mov.u32 	%r2, %ntid.x;
	mov.u32 	%r3, %tid.x;
	mad.lo.s32 	%r4, %r1, %r2, %r3;
	mul.wide.s32 	%rd3, %r4, 4;
	add.s64 	%rd4, %rd2, %rd3;
	st.global.u32 	[%rd4], %r4;
	ret;

}


// ===== COMPILED SASS (sm_100) =====

	.target	sm_100

	.elftype	@"ET_EXEC"


//--------------------- .note.nv.tkinfo           --------------------------
	.section	.note.nv.tkinfo,"",@"SHT_NOTE"
	.sectionflags	@"SHF_NOTE_NV_TKINFO"
	.tkinfo
        /*0018*/ 	.word	0x00000002
        /*0030*/ 	.string	""
        /*0030*/ 	.string	"ptxas"
        /*0030*/ 	.string	"Cuda compilation tools, release 13.0, V13.0.88"
        /*0030*/ 	.string	"Build cuda_13.0.r13.0/compiler.36424714_0"
        /*0030*/ 	.string	"-arch sm_100 -m 64 "



//--------------------- .note.nv.cuinfo           --------------------------
	.section	.note.nv.cuinfo,"",@"SHT_NOTE"
	.sectionflags	@"SHF_NOTE_NV_CUINFO"
        /*0018*/ 	.short	0x0002
        /*001a*/ 	.short	0x0064
        /*001c*/ 	.short	0x0082
	.zero		2


//--------------------- .nv.info                  --------------------------
	.section	.nv.info,"",@"SHT_CUDA_INFO"
	.align	4


	//----- nvinfo : EIATTR_REGCOUNT
	.align		4
        /*0000*/ 	.byte	0x04, 0x2f
        /*0002*/ 	.short	(.L_1 - .L_0)
	.align		4
.L_0:
        /*0004*/ 	.word	index@(_Z6simplePi)
        /*0008*/ 	.word	0x00000008


	//----- nvinfo : EIATTR_FRAME_SIZE
	.align		4
.L_1:
        /*000c*/ 	.byte	0x04, 0x11
        /*000e*/ 	.short	(.L_3 - .L_2)
	.align		4
.L_2:
        /*0010*/ 	.word	index@(_Z6simplePi)
        /*0014*/ 	.word	0x00000000


	//----- nvinfo : EIATTR_MIN_STACK_SIZE
	.align		4
.L_3:
        /*0018*/ 	.byte	0x04, 0x12
        /*001a*/ 	.short	(.L_5 - .L_4)
	.align		4
.L_4:
        /*001c*/ 	.word	index@(_Z6simplePi)
        /*0020*/ 	.word	0x00000000
.L_5:


//--------------------- .nv.compat                --------------------------
	.section	.nv.compat,"",@"SHT_CUDA_COMPAT_INFO"
	.align	4
        /*0000*/ 	.byte	0x02, 0x09, 0x00, 0x00, 0x02, 0x02, 0x01, 0x00, 0x02, 0x05, 0x05, 0x00, 0x03, 0x07, 0x01, 0x01
        /*0010*/ 	.byte	0x02, 0x03, 0x00, 0x00, 0x02, 0x06, 0x01, 0x00, 0x04, 0x0b, 0x08, 0x00, 0x09, 0x00, 0x00, 0x00
        /*0020*/ 	.byte	0x00, 0x00, 0x00, 0x00


//--------------------- .nv.info._Z6simplePi      --------------------------
	.section	.nv.info._Z6simplePi,"",@"SHT_CUDA_INFO"
	.sectionflags	@""
	.align	4


	//----- nvinfo : EIATTR_CUDA_API_VERSION
	.align		4
        /*0000*/ 	.byte	0x04, 0x37
        /*0002*/ 	.short	(.L_7 - .L_6)
.L_6:
        /*0004*/ 	.word	0x00000082


	//----- nvinfo : EIATTR_KPARAM_INFO
	.align		4
.L_7:
        /*0008*/ 	.byte	0x04, 0x17
        /*000a*/ 	.short	(.L_9 - .L_8)
.L_8:
        /*000c*/ 	.word	0x00000000
        /*0010*/ 	.short	0x0000
        /*0012*/ 	.short	0x0000
        /*0014*/ 	.byte	0x00, 0xf5, 0x21, 0x00


	//----- nvinfo : EIATTR_SPARSE_MMA_MASK
	.align		4
.L_9:
        /*0018*/ 	.byte	0x03, 0x50
        /*001a*/ 	.short	0x0000


	//----- nvinfo : EIATTR_MAXREG_COUNT
	.align		4
        /*001c*/ 	.byte	0x03, 0x1b
        /*001e*/ 	.short	0x00ff


	//----- nvinfo : EIATTR_MERCURY_ISA_VERSION
	.align		4
        /*0020*/ 	.byte	0x03, 0x5f
        /*0022*/ 	.short	0x0101


	//----- nvinfo : EIATTR_VRC_CTA_INIT_COUNT
	.align		4
        /*0024*/ 	.byte	0x02, 0x4a
	.zero		1
	.zero		1


	//----- nvinfo : EIATTR_EXIT_INSTR_OFFSETS
	.align		4
        /*0028*/ 	.byte	0x04, 0x1c
        /*002a*/ 	.short	(.L_11 - .L_10)


	//   ....[0]....
.L_10:
        /*002c*/ 	.word	0x00000090


	//----- nvinfo : EIATTR_CBANK_PARAM_SIZE
	.align		4
.L_11:
        /*0030*/ 	.byte	0x03, 0x19
        /*0032*/ 	.short	0x0008


	//----- nvinfo : EIATTR_PARAM_CBANK
	.align		4
        /*0034*/ 	.byte	0x04, 0x0a
        /*0036*/ 	.short	(.L_13 - .L_12)
	.align		4
.L_12:
        /*0038*/ 	.word	index@(.nv.constant0._Z6simplePi)
        /*003c*/ 	.short	0x0380
        /*003e*/ 	.short	0x0008


	//----- nvinfo : EIATTR_SW_WAR
	.align		4
.L_13:
        /*0040*/ 	.byte	0x04, 0x36
        /*0042*/ 	.short	(.L_15 - .L_14)
.L_14:
        /*0044*/ 	.word	0x00000008
.L_15:


//--------------------- .nv.callgraph             --------------------------
	.section	.nv.callgraph,"",@"SHT_CUDA_CALLGRAPH"
	.align	4
	.sectionentsize	8
	.align		4
        /*0000*/ 	.word	0x00000000
	.align		4
        /*0004*/ 	.word	0xffffffff
	.align		4
        /*0008*/ 	.word	0x00000000
	.align		4
        /*000c*/ 	.word	0xfffffffe
	.align		4
        /*0010*/ 	.word	0x00000000
	.align		4
        /*0014*/ 	.word	0xfffffffd
	.align		4
        /*0018*/ 	.word	0x00000000
	.align		4
        /*001c*/ 	.word	0xfffffffc


//--------------------- .text._Z6simplePi         --------------------------
	.section	.text._Z6simplePi,"ax",@progbits
	.align	128
        .global         _Z6simplePi
        .type           _Z6simplePi,@function
        .size           _Z6simplePi,(.L_x_1 - _Z6simplePi)
        .other          _Z6simplePi,@"STO_CUDA_ENTRY STV_DEFAULT"
_Z6simplePi:
.text._Z6simplePi:
[----:B------:R-:W-:Y:S01]  /*0000*/  LDC R1, c[0x0][0x37c] ;  /* 0x0000df00ff017b82 */ /* 0x000fe20000000800 */
[----:B------:R-:W0:Y:S07]  /*0010*/  S2R R0, SR_TID.X ;  /* 0x0000000000007919 */ /* 0x000e2e0000002100 */
[----:B------:R-:W0:Y:S01]  /*0020*/  S2UR UR6, SR_CTAID.X ;  /* 0x00000000000679c3 */ /* 0x000e220000002500 */
[----:B------:R-:W1:Y:S07]  /*0030*/  LDCU.64 UR4, c[0x0][0x358] ;  /* 0x00006b00ff0477ac */ /* 0x000e6e0008000a00 */
[----:B------:R-:W0:Y:S08]  /*0040*/  LDC R5, c[0x0][0x360] ;  /* 0x0000d800ff057b82 */ /* 0x000e300000000800 */
[----:B------:R-:W2:Y:S01]  /*0050*/  LDC.64 R2, c[0x0][0x380] ;  /* 0x0000e000ff027b82 */ /* 0x000ea20000000a00 */
[----:B0-----:R-:W-:-:S04]  /*0060*/  IMAD R5, R5, UR6, R0 ;  /* 0x0000000605057c24 */ /* 0x001fc8000f8e0200 */
[----:B--2---:R-:W-:-:S05]  /*0070*/  IMAD.WIDE R2, R5, 0x4, R2 ;  /* 0x0000000405027825 */ /* 0x004fca00078e0202 */
[----:B-1----:R-:W-:Y:S01]  /*0080*/  STG.E desc[UR4][R2.64], R5 ;  /* 0x0000000502007986 */ /* 0x002fe2000c101904 */
[----:B------:R-:W-:Y:S05]  /*0090*/  EXIT ;  /* 0x000000000000794d */ /* 0x000fea0003800000 */
.L_x_0:
[----:B------:R-:W-:-:S00]  /*00a0*/  BRA `(.L_x_0) ;  /* 0xfffffffc00fc7947 */ /* 0x000fc0000383ffff */
[----:B------:R-:W-:-:S00]  /*00b0*/  NOP ;  /* 0x0000000000007918 */ /* 0x000fc00000000000 */
        /* <DEDUP_REMOVED lines=12> */
.L_x_1:


//--------------------- .nv.shared.reserved.0     --------------------------
	.section	.nv.shared.reserved.0,"aw",@nobits
	.weak		__nv_reservedSMEM_offset_0_alias
	.size		__nv_reservedSMEM_offset_0_alias, 0, 64
	.other		__nv_reservedSMEM_offset_0_alias,@"STO_CUDA_RESERVED_SHARED STV_DEFAULT"
__nv_reservedSMEM_offset_0_alias:
	.zero		0
	.zero		64


//--------------------- .nv.constant0._Z6simplePi --------------------------
	.section	.nv.constant0._Z6simplePi,"a",@progbits
	.sectionflags	@""
	.align	4
.nv.constant0._Z6simplePi:
	.zero		904


//--------------------- SYMBOLS --------------------------

	.type		.nv.reservedSmem.offset0,@object
	.size		.nv.reservedSmem.offset0,0x4
